//
// Generated by NVIDIA NVVM Compiler
//
// Compiler Build ID: CL-36424714
// Cuda compilation tools, release 13.0, V13.0.88
// Based on NVVM 20.0.0
//

.version 9.0
.target sm_100
.address_size 64

	// .globl	_Z15sumArraysKernelPfS_S_i

.visible .entry _Z15sumArraysKernelPfS_S_i(
	.param .u64 .ptr .align 1 _Z15sumArraysKernelPfS_S_i_param_0,
	.param .u64 .ptr .align 1 _Z15sumArraysKernelPfS_S_i_param_1,
	.param .u64 .ptr .align 1 _Z15sumArraysKernelPfS_S_i_param_2,
	.param .u32 _Z15sumArraysKernelPfS_S_i_param_3
)
{
	.reg .pred 	%p<2>;
	.reg .b32 	%r<6>;
	.reg .b32 	%f<4>;
	.reg .b64 	%rd<11>;

	ld.param.u64 	%rd1, [_Z15sumArraysKernelPfS_S_i_param_0];
	ld.param.u64 	%rd2, [_Z15sumArraysKernelPfS_S_i_param_1];
	ld.param.u64 	%rd3, [_Z15sumArraysKernelPfS_S_i_param_2];
	ld.param.u32 	%r2, [_Z15sumArraysKernelPfS_S_i_param_3];
	mov.u32 	%r3, %ntid.x;
	mov.u32 	%r4, %ctaid.x;
	mov.u32 	%r5, %tid.x;
	mad.lo.s32 	%r1, %r3, %r4, %r5;
	setp.ge.s32 	%p1, %r1, %r2;
	@%p1 bra 	$L__BB0_2;
	cvta.to.global.u64 	%rd4, %rd1;
	cvta.to.global.u64 	%rd5, %rd2;
	cvta.to.global.u64 	%rd6, %rd3;
	mul.wide.s32 	%rd7, %r1, 4;
	add.s64 	%rd8, %rd4, %rd7;
	ld.global.f32 	%f1, [%rd8];
	add.s64 	%rd9, %rd5, %rd7;
	ld.global.f32 	%f2, [%rd9];
	add.f32 	%f3, %f1, %f2;
	add.s64 	%rd10, %rd6, %rd7;
	st.global.f32 	[%rd10], %f3;
$L__BB0_2:
	ret;

}


// ===== COMPILED SASS (sm_100) =====

	.target	sm_100

	.elftype	@"ET_EXEC"


//--------------------- .note.nv.tkinfo           --------------------------
	.section	.note.nv.tkinfo,"",@"SHT_NOTE"
	.sectionflags	@"SHF_NOTE_NV_TKINFO"
	.tkinfo
        /*0018*/ 	.word	0x00000002
        /*0030*/ 	.string	""
        /*0030*/ 	.string	"ptxas"
        /*0030*/ 	.string	"Cuda compilation tools, release 13.0, V13.0.88"
        /*0030*/ 	.string	"Build cuda_13.0.r13.0/compiler.36424714_0"
        /*0030*/ 	.string	"-arch sm_100 -m 64 "



//--------------------- .note.nv.cuinfo           --------------------------
	.section	.note.nv.cuinfo,"",@"SHT_NOTE"
	.sectionflags	@"SHF_NOTE_NV_CUINFO"
        /*0018*/ 	.short	0x0002
        /*001a*/ 	.short	0x0064
        /*001c*/ 	.short	0x0082
	.zero		2


//--------------------- .nv.info                  --------------------------
	.section	.nv.info,"",@"SHT_CUDA_INFO"
	.align	4


	//----- nvinfo : EIATTR_REGCOUNT
	.align		4
        /*0000*/ 	.byte	0x04, 0x2f
        /*0002*/ 	.short	(.L_1 - .L_0)
	.align		4
.L_0:
        /*0004*/ 	.word	index@(_Z15sumArraysKernelPfS_S_i)
        /*0008*/ 	.word	0x0000000c


	//----- nvinfo : EIATTR_FRAME_SIZE
	.align		4
.L_1:
        /*000c*/ 	.byte	0x04, 0x11
        /*000e*/ 	.short	(.L_3 - .L_2)
	.align		4
.L_2:
        /*0010*/ 	.word	index@(_Z15sumArraysKernelPfS_S_i)
        /*0014*/ 	.word	0x00000000


	//----- nvinfo : EIATTR_MIN_STACK_SIZE
	.align		4
.L_3:
        /*0018*/ 	.byte	0x04, 0x12
        /*001a*/ 	.short	(.L_5 - .L_4)
	.align		4
.L_4:
        /*001c*/ 	.word	index@(_Z15sumArraysKernelPfS_S_i)
        /*0020*/ 	.word	0x00000000
.L_5:


//--------------------- .nv.compat                --------------------------
	.section	.nv.compat,"",@"SHT_CUDA_COMPAT_INFO"
	.align	4
        /*0000*/ 	.byte	0x02, 0x09, 0x00, 0x00, 0x02, 0x02, 0x01, 0x00, 0x02, 0x05, 0x05, 0x00, 0x03, 0x07, 0x01, 0x01
        /*0010*/ 	.byte	0x02, 0x03, 0x00, 0x00, 0x02, 0x06, 0x01, 0x00, 0x04, 0x0b, 0x08, 0x00, 0x09, 0x00, 0x00, 0x00
        /*0020*/ 	.byte	0x00, 0x00, 0x00, 0x00


//--------------------- .nv.info._Z15sumArraysKernelPfS_S_i --------------------------
	.section	.nv.info._Z15sumArraysKernelPfS_S_i,"",@"SHT_CUDA_INFO"
	.sectionflags	@""
	.align	4


	//----- nvinfo : EIATTR_CUDA_API_VERSION
	.align		4
        /*0000*/ 	.byte	0x04, 0x37
        /*0002*/ 	.short	(.L_7 - .L_6)
.L_6:
        /*0004*/ 	.word	0x00000082


	//----- nvinfo : EIATTR_KPARAM_INFO
	.align		4
.L_7:
        /*0008*/ 	.byte	0x04, 0x17
        /*000a*/ 	.short	(.L_9 - .L_8)
.L_8:
        /*000c*/ 	.word	0x00000000
        /*0010*/ 	.short	0x0003
        /*0012*/ 	.short	0x0018
        /*0014*/ 	.byte	0x00, 0xf0, 0x11, 0x00


	//----- nvinfo : EIATTR_KPARAM_INFO
	.align		4
.L_9:
        /*0018*/ 	.byte	0x04, 0x17
        /*001a*/ 	.short	(.L_11 - .L_10)
.L_10:
        /*001c*/ 	.word	0x00000000
        /*0020*/ 	.short	0x0002
        /*0022*/ 	.short	0x0010
        /*0024*/ 	.byte	0x00, 0xf5, 0x21, 0x00


	//----- nvinfo : EIATTR_KPARAM_INFO
	.align		4
.L_11:
        /*0028*/ 	.byte	0x04, 0x17
        /*002a*/ 	.short	(.L_13 - .L_12)
.L_12:
        /*002c*/ 	.word	0x00000000
        /*0030*/ 	.short	0x0001
        /*0032*/ 	.short	0x0008
        /*0034*/ 	.byte	0x00, 0xf5, 0x21, 0x00


	//----- nvinfo : EIATTR_KPARAM_INFO
	.align		4
.L_13:
        /*0038*/ 	.byte	0x04, 0x17
        /*003a*/ 	.short	(.L_15 - .L_14)
.L_14:
        /*003c*/ 	.word	0x00000000
        /*0040*/ 	.short	0x0000
        /*0042*/ 	.short	0x0000
        /*0044*/ 	.byte	0x00, 0xf5, 0x21, 0x00


	//----- nvinfo : EIATTR_SPARSE_MMA_MASK
	.align		4
.L_15:
        /*0048*/ 	.byte	0x03, 0x50
        /*004a*/ 	.short	0x0000


	//----- nvinfo : EIATTR_MAXREG_COUNT
	.align		4
        /*004c*/ 	.byte	0x03, 0x1b
        /*004e*/ 	.short	0x00ff


	//----- nvinfo : EIATTR_MERCURY_ISA_VERSION
	.align		4
        /*0050*/ 	.byte	0x03, 0x5f
        /*0052*/ 	.short	0x0101


	//----- nvinfo : EIATTR_VRC_CTA_INIT_COUNT
	.align		4
        /*0054*/ 	.byte	0x02, 0x4a
	.zero		1
	.zero		1


	//----- nvinfo : EIATTR_EXIT_INSTR_OFFSETS
	.align		4
        /*0058*/ 	.byte	0x04, 0x1c
        /*005a*/ 	.short	(.L_17 - .L_16)


	//   ....[0]....
.L_16:
        /*005c*/ 	.word	0x00000070


	//   ....[1]....
        /*0060*/ 	.word	0x00000130


	//----- nvinfo : EIATTR_CBANK_PARAM_SIZE
	.align		4
.L_17:
        /*0064*/ 	.byte	0x03, 0x19
        /*0066*/ 	.short	0x001c


	//----- nvinfo : EIATTR_PARAM_CBANK
	.align		4
        /*0068*/ 	.byte	0x04, 0x0a
        /*006a*/ 	.short	(.L_19 - .L_18)
	.align		4
.L_18:
        /*006c*/ 	.word	index@(.nv.constant0._Z15sumArraysKernelPfS_S_i)
        /*0070*/ 	.short	0x0380
        /*0072*/ 	.short	0x001c


	//----- nvinfo : EIATTR_SW_WAR
	.align		4
.L_19:
        /*0074*/ 	.byte	0x04, 0x36
        /*0076*/ 	.short	(.L_21 - .L_20)
.L_20:
        /*0078*/ 	.word	0x00000008
.L_21:


//--------------------- .nv.callgraph             --------------------------
	.section	.nv.callgraph,"",@"SHT_CUDA_CALLGRAPH"
	.align	4
	.sectionentsize	8
	.align		4
        /*0000*/ 	.word	0x00000000
	.align		4
        /*0004*/ 	.word	0xffffffff
	.align		4
        /*0008*/ 	.word	0x00000000
	.align		4
        /*000c*/ 	.word	0xfffffffe
	.align		4
        /*0010*/ 	.word	0x00000000
	.align		4
        /*0014*/ 	.word	0xfffffffd
	.align		4
        /*0018*/ 	.word	0x00000000
	.align		4
        /*001c*/ 	.word	0xfffffffc


//--------------------- .text._Z15sumArraysKernelPfS_S_i --------------------------
	.section	.text._Z15sumArraysKernelPfS_S_i,"ax",@progbits
	.align	128
        .global         _Z15sumArraysKernelPfS_S_i
        .type           _Z15sumArraysKernelPfS_S_i,@function
        .size           _Z15sumArraysKernelPfS_S_i,(.L_x_1 - _Z15sumArraysKernelPfS_S_i)
        .other          _Z15sumArraysKernelPfS_S_i,@"STO_CUDA_ENTRY STV_DEFAULT"
_Z15sumArraysKernelPfS_S_i:
.text._Z15sumArraysKernelPfS_S_i:
[----:B------:R-:W-:Y:S01]  /*0000*/  LDC R1, c[0x0][0x37c] ;  /* 0x0000df00ff017b82 */ /* 0x000fe20000000800 */
[----:B------:R-:W0:Y:S01]  /*0010*/  S2R R9, SR_CTAID.X ;  /* 0x0000000000097919 */ /* 0x000e220000002500 */
[----:B------:R-:W0:Y:S01]  /*0020*/  LDCU UR4, c[0x0][0x360] ;  /* 0x00006c00ff0477ac */ /* 0x000e220008000800 */
[----:B------:R-:W0:Y:S01]  /*0030*/  S2R R0, SR_TID.X ;  /* 0x0000000000007919 */ /* 0x000e220000002100 */
[----:B------:R-:W1:Y:S01]  /*0040*/  LDCU UR5, c[0x0][0x398] ;  /* 0x00007300ff0577ac */ /* 0x000e620008000800 */
[----:B0-----:R-:W-:-:S05]  /*0050*/  IMAD R9, R9, UR4, R0 ;  /* 0x0000000409097c24 */ /* 0x001fca000f8e0200 */
[----:B-1----:R-:W-:-:S13]  /*0060*/  ISETP.GE.AND P0, PT, R9, UR5, PT ;  /* 0x0000000509007c0c */ /* 0x002fda000bf06270 */
[----:B------:R-:W-:Y:S05]  /*0070*/  @P0 EXIT ;  /* 0x000000000000094d */ /* 0x000fea0003800000 */
[----:B------:R-:W0:Y:S01]  /*0080*/  LDC.64 R2, c[0x0][0x380] ;  /* 0x0000e000ff027b82 */ /* 0x000e220000000a00 */
[----:B------:R-:W1:Y:S07]  /*0090*/  LDCU.64 UR4, c[0x0][0x358] ;  /* 0x00006b00ff0477ac */ /* 0x000e6e0008000a00 */
[----:B------:R-:W2:Y:S08]  /*00a0*/  LDC.64 R4, c[0x0][0x388] ;  /* 0x0000e200ff047b82 */ /* 0x000eb00000000a00 */
[----:B------:R-:W3:Y:S01]  /*00b0*/  LDC.64 R6, c[0x0][0x390] ;  /* 0x0000e400ff067b82 */ /* 0x000ee20000000a00 */
[----:B0-----:R-:W-:-:S06]  /*00c0*/  IMAD.WIDE R2, R9, 0x4, R2 ;  /* 0x0000000409027825 */ /* 0x001fcc00078e0202 */
[----:B-1----:R-:W4:Y:S01]  /*00d0*/  LDG.E R2, desc[UR4][R2.64] ;  /* 0x0000000402027981 */ /* 0x002f22000c1e1900 */
[----:B--2---:R-:W-:-:S06]  /*00e0*/  IMAD.WIDE R4, R9, 0x4, R4 ;  /* 0x0000000409047825 */ /* 0x004fcc00078e0204 */
[----:B------:R-:W4:Y:S01]  /*00f0*/  LDG.E R5, desc[UR4][R4.64] ;  /* 0x0000000404057981 */ /* 0x000f22000c1e1900 */
[----:B---3--:R-:W-:-:S04]  /*0100*/  IMAD.WIDE R6, R9, 0x4, R6 ;  /* 0x0000000409067825 */ /* 0x008fc800078e0206 */
[----:B----4-:R-:W-:-:S05]  /*0110*/  FADD R9, R2, R5 ;  /* 0x0000000502097221 */ /* 0x010fca0000000000 */
[----:B------:R-:W-:Y:S01]  /*0120*/  STG.E desc[UR4][R6.64], R9 ;  /* 0x0000000906007986 */ /* 0x000fe2000c101904 */
[----:B------:R-:W-:Y:S05]  /*0130*/  EXIT ;  /* 0x000000000000794d */ /* 0x000fea0003800000 */
.L_x_0:
[----:B------:R-:W-:-:S00]  /*0140*/  BRA `(.L_x_0) ;  /* 0xfffffffc00fc7947 */ /* 0x000fc0000383ffff */
[----:B------:R-:W-:-:S00]  /*0150*/  NOP ;  /* 0x0000000000007918 */ /* 0x000fc00000000000 */
        /* <DEDUP_REMOVED lines=10> */
.L_x_1:


//--------------------- .nv.shared.reserved.0     --------------------------
	.section	.nv.shared.reserved.0,"aw",@nobits
	.weak		__nv_reservedSMEM_offset_0_alias
	.size		__nv_reservedSMEM_offset_0_alias, 0, 64
	.other		__nv_reservedSMEM_offset_0_alias,@"STO_CUDA_RESERVED_SHARED STV_DEFAULT"
__nv_reservedSMEM_offset_0_alias:
	.zero		0
	.zero		64


//--------------------- .nv.constant0._Z15sumArraysKernelPfS_S_i --------------------------
	.section	.nv.constant0._Z15sumArraysKernelPfS_S_i,"a",@progbits
	.sectionflags	@""
	.align	4
.nv.constant0._Z15sumArraysKernelPfS_S_i:
	.zero		924


//--------------------- SYMBOLS --------------------------

	.type		.nv.reservedSmem.offset0,@object
	.size		.nv.reservedSmem.offset0,0x4
